	.headerflags	@"EF_CUDA_TEXMODE_UNIFIED EF_CUDA_64BIT_ADDRESS EF_CUDA_ACCELERATORS EF_CUDA_SM90 EF_CUDA_VIRTUAL_SM(EF_CUDA_SM90)"
	.elftype	@"ET_EXEC"


//--------------------- .nv.info                  --------------------------
	.section	.nv.info,"",@"SHT_CUDA_INFO"
	.align	4


	//----- nvinfo : EIATTR_REGCOUNT
	.align		4
        /*0000*/ 	.byte	0x04, 0x2f
        /*0002*/ 	.short	(.L_1 - .L_0)
	.align		4
.L_0:
        /*0004*/ 	.word	index@(triton_poi_fused__unsafe_index_add_mul_sub_71)
        /*0008*/ 	.word	0x00000010


	//----- nvinfo : EIATTR_MIN_STACK_SIZE
	.align		4
.L_1:
        /*000c*/ 	.byte	0x04, 0x12
        /*000e*/ 	.short	(.L_3 - .L_2)
	.align		4
.L_2:
        /*0010*/ 	.word	index@(triton_poi_fused__unsafe_index_add_mul_sub_71)
        /*0014*/ 	.word	0x00000000


	//----- nvinfo : EIATTR_FRAME_SIZE
	.align		4
.L_3:
        /*0018*/ 	.byte	0x04, 0x11
        /*001a*/ 	.short	(.L_5 - .L_4)
	.align		4
.L_4:
        /*001c*/ 	.word	index@(triton_poi_fused__unsafe_index_add_mul_sub_71)
        /*0020*/ 	.word	0x00000000


	//----- nvinfo : EIATTR_MIN_STACK_SIZE
	.align		4
.L_5:
        /*0024*/ 	.byte	0x04, 0x12
        /*0026*/ 	.short	(.L_7 - .L_6)
	.align		4
.L_6:
        /*0028*/ 	.word	index@(triton_poi_fused__unsafe_index_add_mul_sub_71)
        /*002c*/ 	.word	0x00000000
.L_7:


//--------------------- .nv.info.triton_poi_fused__unsafe_index_add_mul_sub_71 --------------------------
	.section	.nv.info.triton_poi_fused__unsafe_index_add_mul_sub_71,"",@"SHT_CUDA_INFO"
	.sectionflags	@""
	.align	4


	//----- nvinfo : EIATTR_CUDA_API_VERSION
	.align		4
        /*0000*/ 	.byte	0x04, 0x37
        /*0002*/ 	.short	(.L_9 - .L_8)
.L_8:
        /*0004*/ 	.word	0x0000007c


	//----- nvinfo : EIATTR_KPARAM_INFO
	.align		4
.L_9:
        /*0008*/ 	.byte	0x04, 0x17
        /*000a*/ 	.short	(.L_11 - .L_10)
.L_10:
        /*000c*/ 	.word	0x00000000
        /*0010*/ 	.short	0x0006
        /*0012*/ 	.short	0x0030
        /*0014*/ 	.byte	0x00, 0xf0, 0x11, 0x00


	//----- nvinfo : EIATTR_KPARAM_INFO
	.align		4
.L_11:
        /*0018*/ 	.byte	0x04, 0x17
        /*001a*/ 	.short	(.L_13 - .L_12)
.L_12:
        /*001c*/ 	.word	0x00000000
        /*0020*/ 	.short	0x0005
        /*0022*/ 	.short	0x0028
        /*0024*/ 	.byte	0x00, 0xf4, 0x21, 0x00


	//----- nvinfo : EIATTR_KPARAM_INFO
	.align		4
.L_13:
        /*0028*/ 	.byte	0x04, 0x17
        /*002a*/ 	.short	(.L_15 - .L_14)
.L_14:
        /*002c*/ 	.word	0x00000000
        /*0030*/ 	.short	0x0004
        /*0032*/ 	.short	0x0020
        /*0034*/ 	.byte	0x00, 0xf4, 0x21, 0x00


	//----- nvinfo : EIATTR_KPARAM_INFO
	.align		4
.L_15:
        /*0038*/ 	.byte	0x04, 0x17
        /*003a*/ 	.short	(.L_17 - .L_16)
.L_16:
        /*003c*/ 	.word	0x00000000
        /*0040*/ 	.short	0x0003
        /*0042*/ 	.short	0x0018
        /*0044*/ 	.byte	0x00, 0xf4, 0x21, 0x00


	//----- nvinfo : EIATTR_KPARAM_INFO
	.align		4
.L_17:
        /*0048*/ 	.byte	0x04, 0x17
        /*004a*/ 	.short	(.L_19 - .L_18)
.L_18:
        /*004c*/ 	.word	0x00000000
        /*0050*/ 	.short	0x0002
        /*0052*/ 	.short	0x0010
        /*0054*/ 	.byte	0x00, 0xf4, 0x21, 0x00


	//----- nvinfo : EIATTR_KPARAM_INFO
	.align		4
.L_19:
        /*0058*/ 	.byte	0x04, 0x17
        /*005a*/ 	.short	(.L_21 - .L_20)
.L_20:
        /*005c*/ 	.word	0x00000000
        /*0060*/ 	.short	0x0001
        /*0062*/ 	.short	0x0008
        /*0064*/ 	.byte	0x00, 0xf4, 0x21, 0x00


	//----- nvinfo : EIATTR_KPARAM_INFO
	.align		4
.L_21:
        /*0068*/ 	.byte	0x04, 0x17
        /*006a*/ 	.short	(.L_23 - .L_22)
.L_22:
        /*006c*/ 	.word	0x00000000
        /*0070*/ 	.short	0x0000
        /*0072*/ 	.short	0x0000
        /*0074*/ 	.byte	0x00, 0xf4, 0x21, 0x00


	//----- nvinfo : EIATTR_SPARSE_MMA_MASK
	.align		4
.L_23:
        /*0078*/ 	.byte	0x03, 0x50
        /*007a*/ 	.short	0x0000


	//----- nvinfo : EIATTR_MAXREG_COUNT
	.align		4
        /*007c*/ 	.byte	0x03, 0x1b
        /*007e*/ 	.short	0x00ff


	//----- nvinfo : EIATTR_EXIT_INSTR_OFFSETS
	.align		4
        /*0080*/ 	.byte	0x04, 0x1c
        /*0082*/ 	.short	(.L_25 - .L_24)


	//   ....[0]....
.L_24:
        /*0084*/ 	.word	0x000001c0


	//   ....[1]....
        /*0088*/ 	.word	0x000001e0


	//----- nvinfo : EIATTR_REQNTID
	.align		4
.L_25:
        /*008c*/ 	.byte	0x04, 0x10
        /*008e*/ 	.short	(.L_27 - .L_26)
.L_26:
        /*0090*/ 	.word	0x00000080
        /*0094*/ 	.word	0x00000001
        /*0098*/ 	.word	0x00000001


	//----- nvinfo : EIATTR_CBANK_PARAM_SIZE
	.align		4
.L_27:
        /*009c*/ 	.byte	0x03, 0x19
        /*009e*/ 	.short	0x0034


	//----- nvinfo : EIATTR_PARAM_CBANK
	.align		4
        /*00a0*/ 	.byte	0x04, 0x0a
        /*00a2*/ 	.short	(.L_29 - .L_28)
	.align		4
.L_28:
        /*00a4*/ 	.word	index@(.nv.constant0.triton_poi_fused__unsafe_index_add_mul_sub_71)
        /*00a8*/ 	.short	0x0210
        /*00aa*/ 	.short	0x0034


	//----- nvinfo : EIATTR_SW_WAR
	.align		4
.L_29:
        /*00ac*/ 	.byte	0x04, 0x36
        /*00ae*/ 	.short	(.L_31 - .L_30)
.L_30:
        /*00b0*/ 	.word	0x00000008
.L_31:


//--------------------- .nv.callgraph             --------------------------
	.section	.nv.callgraph,"",@"SHT_CUDA_CALLGRAPH"
	.align	4
	.sectionentsize	8
	.align		4
        /*0000*/ 	.word	0x00000000
	.align		4
        /*0004*/ 	.word	0xffffffff
	.align		4
        /*0008*/ 	.word	0x00000000
	.align		4
        /*000c*/ 	.word	0xfffffffe
	.align		4
        /*0010*/ 	.word	0x00000000
	.align		4
        /*0014*/ 	.word	0xfffffffd
	.align		4
        /*0018*/ 	.word	0x00000000
	.align		4
        /*001c*/ 	.word	0xfffffffc


//--------------------- .text.triton_poi_fused__unsafe_index_add_mul_sub_71 --------------------------
	.section	.text.triton_poi_fused__unsafe_index_add_mul_sub_71,"ax",@progbits
	.align	128
        .global         triton_poi_fused__unsafe_index_add_mul_sub_71
        .type           triton_poi_fused__unsafe_index_add_mul_sub_71,@function
        .size           triton_poi_fused__unsafe_index_add_mul_sub_71,(.L_x_1 - triton_poi_fused__unsafe_index_add_mul_sub_71)
        .other          triton_poi_fused__unsafe_index_add_mul_sub_71,@"STO_CUDA_ENTRY STV_DEFAULT"
triton_poi_fused__unsafe_index_add_mul_sub_71:
.text.triton_poi_fused__unsafe_index_add_mul_sub_71:
[----:B------:R-:W0:Y:S02]  /*0000*/  LDC R1, c[0x0][0x28] ;  /* 0x00000a00ff017b82 */ /* 0x000e240000000800 */
[----:B------:R-:W1:Y:S01]  /*0010*/  S2R R0, SR_TID.X ;  /* 0x0000000000007919 */ /* 0x000e620000002100 */
[----:B------:R-:W2:Y:S01]  /*0020*/  LDC.64 R4, c[0x0][0x220] ;  /* 0x00008800ff047b82 */ /* 0x000ea20000000a00 */
[----:B------:R-:W-:Y:S01]  /*0030*/  ULDC.64 UR4, c[0x0][0x208] ;  /* 0x0000820000047ab9 */ /* 0x000fe20000000a00 */
[----:B------:R-:W3:Y:S06]  /*0040*/  S2R R9, SR_CTAID.X ;  /* 0x0000000000097919 */ /* 0x000eec0000002500 */
[----:B------:R-:W4:Y:S01]  /*0050*/  LDC.64 R2, c[0x0][0x230] ;  /* 0x00008c00ff027b82 */ /* 0x000f220000000a00 */
[----:B-1----:R-:W-:-:S02]  /*0060*/  LOP3.LUT R0, R0, 0x7f, RZ, 0xc0, !PT ;  /* 0x0000007f00007812 */ /* 0x002fc400078ec0ff */
[--C-:B---3--:R-:W-:Y:S02]  /*0070*/  SHF.R.U32.HI R6, RZ, 0x18, R9.reuse ;  /* 0x00000018ff067819 */ /* 0x108fe40000011609 */
[----:B------:R-:W-:Y:S01]  /*0080*/  SHF.R.S32.HI R7, RZ, 0x18, R9 ;  /* 0x00000018ff077819 */ /* 0x000fe20000011409 */
[----:B------:R-:W-:Y:S01]  /*0090*/  IMAD R9, R9, 0x80, R0 ;  /* 0x0000008009097824 */ /* 0x000fe200078e0200 */
[----:B------:R-:W-:Y:S02]  /*00a0*/  SGXT.U32 R0, R6, 0x1 ;  /* 0x000000010600781a */ /* 0x000fe40000000000 */
[----:B------:R-:W-:Y:S02]  /*00b0*/  SGXT R6, R7, 0x1 ;  /* 0x000000010706781a */ /* 0x000fe40000000200 */
[C---:B------:R-:W-:Y:S01]  /*00c0*/  ISETP.GE.AND P0, PT, R9.reuse, 0x800, PT ;  /* 0x000008000900780c */ /* 0x040fe20003f06270 */
[----:B------:R-:W-:Y:S01]  /*00d0*/  IMAD.IADD R0, R9, 0x1, R0 ;  /* 0x0000000109007824 */ /* 0x000fe200078e0200 */
[----:B------:R-:W-:-:S04]  /*00e0*/  LEA.HI R6, R6, R9, RZ, 0x2 ;  /* 0x0000000906067211 */ /* 0x000fc800078f10ff */
[----:B------:R-:W-:Y:S02]  /*00f0*/  SHF.R.S32.HI R11, RZ, 0x2, R6 ;  /* 0x00000002ff0b7819 */ /* 0x000fe40000011406 */
[----:B------:R-:W-:-:S03]  /*0100*/  LOP3.LUT R0, R0, 0xfffffffe, RZ, 0xc0, !PT ;  /* 0xfffffffe00007812 */ /* 0x000fc600078ec0ff */
[----:B--2---:R-:W-:Y:S01]  /*0110*/  IMAD.WIDE R4, R11, 0x4, R4 ;  /* 0x000000040b047825 */ /* 0x004fe200078e0204 */
[----:B------:R-:W-:Y:S01]  /*0120*/  IADD3 R7, R9, -R0, RZ ;  /* 0x8000000009077210 */ /* 0x000fe20007ffe0ff */
[----:B------:R-:W-:Y:S02]  /*0130*/  HFMA2.MMA R11, -RZ, RZ, 0, 0 ;  /* 0x00000000ff0b7435 */ /* 0x000fe400000001ff */
[----:B------:R-:W-:Y:S02]  /*0140*/  IMAD.MOV.U32 R0, RZ, RZ, RZ ;  /* 0x000000ffff007224 */ /* 0x000fe400078e00ff */
[----:B----4-:R-:W-:Y:S02]  /*0150*/  IMAD.WIDE R2, R7, 0x4, R2 ;  /* 0x0000000407027825 */ /* 0x010fe400078e0202 */
[----:B------:R-:W1:Y:S02]  /*0160*/  LDC.64 R6, c[0x0][0x238] ;  /* 0x00008e00ff067b82 */ /* 0x000e640000000a00 */
[----:B------:R-:W2:Y:S04]  /*0170*/  @!P0 LDG.E.EL R0, desc[UR4][R4.64] ;  /* 0x0000000404008981 */ /* 0x000ea8000c2e1900 */
[----:B------:R-:W3:Y:S01]  /*0180*/  @!P0 LDG.E.EL R11, desc[UR4][R2.64] ;  /* 0x00000004020b8981 */ /* 0x000ee2000c2e1900 */
[----:B-1----:R-:W-:-:S04]  /*0190*/  IMAD.WIDE R6, R9, 0x4, R6 ;  /* 0x0000000409067825 */ /* 0x002fc800078e0206 */
[----:B--2---:R-:W-:-:S04]  /*01a0*/  FADD R13, R0, -R0 ;  /* 0x80000000000d7221 */ /* 0x004fc80000000000 */
[----:B---3--:R-:W-:Y:S01]  /*01b0*/  FFMA R11, R13, R11, R0 ;  /* 0x0000000b0d0b7223 */ /* 0x008fe20000000000 */
[----:B------:R-:W-:Y:S06]  /*01c0*/  @P0 EXIT ;  /* 0x000000000000094d */ /* 0x000fec0003800000 */
[----:B------:R-:W-:Y:S01]  /*01d0*/  STG.E desc[UR4][R6.64], R11 ;  /* 0x0000000b06007986 */ /* 0x000fe2000c101904 */
[----:B------:R-:W-:Y:S05]  /*01e0*/  EXIT ;  /* 0x000000000000794d */ /* 0x000fea0003800000 */
.L_x_0:
[----:B------:R-:W-:-:S00]  /*01f0*/  BRA `(.L_x_0) ;  /* 0xfffffffc00fc7947 */ /* 0x000fc0000383ffff */
[----:B------:R-:W-:-:S00]  /*0200*/  NOP ;  /* 0x0000000000007918 */ /* 0x000fc00000000000 */
[----:B------:R-:W-:-:S00]  /*0210*/  NOP ;  /* 0x0000000000007918 */ /* 0x000fc00000000000 */
[----:B------:R-:W-:-:S00]  /*0220*/  NOP ;  /* 0x0000000000007918 */ /* 0x000fc00000000000 */
[----:B------:R-:W-:-:S00]  /*0230*/  NOP ;  /* 0x0000000000007918 */ /* 0x000fc00000000000 */
[----:B------:R-:W-:-:S00]  /*0240*/  NOP ;  /* 0x0000000000007918 */ /* 0x000fc00000000000 */
[----:B------:R-:W-:-:S00]  /*0250*/  NOP ;  /* 0x0000000000007918 */ /* 0x000fc00000000000 */
[----:B------:R-:W-:-:S00]  /*0260*/  NOP ;  /* 0x0000000000007918 */ /* 0x000fc00000000000 */
[----:B------:R-:W-:-:S00]  /*0270*/  NOP ;  /* 0x0000000000007918 */ /* 0x000fc00000000000 */
.L_x_1:


//--------------------- .nv.constant0.triton_poi_fused__unsafe_index_add_mul_sub_71 --------------------------
	.section	.nv.constant0.triton_poi_fused__unsafe_index_add_mul_sub_71,"a",@progbits
	.sectionflags	@""
	.align	4
.nv.constant0.triton_poi_fused__unsafe_index_add_mul_sub_71:
	.zero		580
